//
// Generated by NVIDIA NVVM Compiler
//
// Compiler Build ID: CL-36424714
// Cuda compilation tools, release 13.0, V13.0.88
// Based on NVVM 20.0.0
//

.version 9.0
.target sm_100
.address_size 64

	// .globl	_Z20allExp2InplaceKernelPdi

.visible .entry _Z20allExp2InplaceKernelPdi(
	.param .u64 .ptr .align 1 _Z20allExp2InplaceKernelPdi_param_0,
	.param .u32 _Z20allExp2InplaceKernelPdi_param_1
)
{
	.reg .pred 	%p<4>;
	.reg .b32 	%r<13>;
	.reg .b64 	%rd<5>;
	.reg .b64 	%fd<3>;

	ld.param.u64 	%rd2, [_Z20allExp2InplaceKernelPdi_param_0];
	ld.param.u32 	%r6, [_Z20allExp2InplaceKernelPdi_param_1];
	setp.lt.s32 	%p1, %r6, 1;
	@%p1 bra 	$L__BB0_5;
	mov.u32 	%r8, %ntid.x;
	mov.u32 	%r9, %nctaid.x;
	mul.lo.s32 	%r1, %r8, %r9;
	mov.u32 	%r10, %ctaid.x;
	mov.u32 	%r11, %tid.x;
	mad.lo.s32 	%r2, %r10, %r8, %r11;
	cvta.to.global.u64 	%rd1, %rd2;
	mov.b32 	%r12, 0;
$L__BB0_2:
	add.s32 	%r4, %r2, %r12;
	setp.ge.s32 	%p2, %r4, %r6;
	@%p2 bra 	$L__BB0_4;
	mul.wide.s32 	%rd3, %r4, 8;
	add.s64 	%rd4, %rd1, %rd3;
	ld.global.f64 	%fd1, [%rd4];
	mul.f64 	%fd2, %fd1, 0d4022000000000000;
	st.global.f64 	[%rd4], %fd2;
$L__BB0_4:
	add.s32 	%r12, %r12, %r1;
	setp.lt.s32 	%p3, %r12, %r6;
	@%p3 bra 	$L__BB0_2;
$L__BB0_5:
	ret;

}


// ===== COMPILED SASS (sm_100) =====

	.target	sm_100

	.elftype	@"ET_EXEC"


//--------------------- .note.nv.tkinfo           --------------------------
	.section	.note.nv.tkinfo,"",@"SHT_NOTE"
	.sectionflags	@"SHF_NOTE_NV_TKINFO"
	.tkinfo
        /*0018*/ 	.word	0x00000002
        /*0030*/ 	.string	""
        /*0030*/ 	.string	"ptxas"
        /*0030*/ 	.string	"Cuda compilation tools, release 13.0, V13.0.88"
        /*0030*/ 	.string	"Build cuda_13.0.r13.0/compiler.36424714_0"
        /*0030*/ 	.string	"-arch sm_100 -m 64 "



//--------------------- .note.nv.cuinfo           --------------------------
	.section	.note.nv.cuinfo,"",@"SHT_NOTE"
	.sectionflags	@"SHF_NOTE_NV_CUINFO"
        /*0018*/ 	.short	0x0002
        /*001a*/ 	.short	0x0064
        /*001c*/ 	.short	0x0082
	.zero		2


//--------------------- .nv.info                  --------------------------
	.section	.nv.info,"",@"SHT_CUDA_INFO"
	.align	4


	//----- nvinfo : EIATTR_REGCOUNT
	.align		4
        /*0000*/ 	.byte	0x04, 0x2f
        /*0002*/ 	.short	(.L_1 - .L_0)
	.align		4
.L_0:
        /*0004*/ 	.word	index@(_Z20allExp2InplaceKernelPdi)
        /*0008*/ 	.word	0x0000000a


	//----- nvinfo : EIATTR_FRAME_SIZE
	.align		4
.L_1:
        /*000c*/ 	.byte	0x04, 0x11
        /*000e*/ 	.short	(.L_3 - .L_2)
	.align		4
.L_2:
        /*0010*/ 	.word	index@(_Z20allExp2InplaceKernelPdi)
        /*0014*/ 	.word	0x00000000


	//----- nvinfo : EIATTR_MIN_STACK_SIZE
	.align		4
.L_3:
        /*0018*/ 	.byte	0x04, 0x12
        /*001a*/ 	.short	(.L_5 - .L_4)
	.align		4
.L_4:
        /*001c*/ 	.word	index@(_Z20allExp2InplaceKernelPdi)
        /*0020*/ 	.word	0x00000000
.L_5:


//--------------------- .nv.compat                --------------------------
	.section	.nv.compat,"",@"SHT_CUDA_COMPAT_INFO"
	.align	4
        /*0000*/ 	.byte	0x02, 0x09, 0x00, 0x00, 0x02, 0x02, 0x01, 0x00, 0x02, 0x05, 0x05, 0x00, 0x03, 0x07, 0x01, 0x01
        /*0010*/ 	.byte	0x02, 0x03, 0x00, 0x00, 0x02, 0x06, 0x01, 0x00, 0x04, 0x0b, 0x08, 0x00, 0x01, 0x00, 0x00, 0x00
        /*0020*/ 	.byte	0x00, 0x00, 0x00, 0x00


//--------------------- .nv.info._Z20allExp2InplaceKernelPdi --------------------------
	.section	.nv.info._Z20allExp2InplaceKernelPdi,"",@"SHT_CUDA_INFO"
	.sectionflags	@""
	.align	4


	//----- nvinfo : EIATTR_CUDA_API_VERSION
	.align		4
        /*0000*/ 	.byte	0x04, 0x37
        /*0002*/ 	.short	(.L_7 - .L_6)
.L_6:
        /*0004*/ 	.word	0x00000082


	//----- nvinfo : EIATTR_KPARAM_INFO
	.align		4
.L_7:
        /*0008*/ 	.byte	0x04, 0x17
        /*000a*/ 	.short	(.L_9 - .L_8)
.L_8:
        /*000c*/ 	.word	0x00000000
        /*0010*/ 	.short	0x0001
        /*0012*/ 	.short	0x0008
        /*0014*/ 	.byte	0x00, 0xf0, 0x11, 0x00


	//----- nvinfo : EIATTR_KPARAM_INFO
	.align		4
.L_9:
        /*0018*/ 	.byte	0x04, 0x17
        /*001a*/ 	.short	(.L_11 - .L_10)
.L_10:
        /*001c*/ 	.word	0x00000000
        /*0020*/ 	.short	0x0000
        /*0022*/ 	.short	0x0000
        /*0024*/ 	.byte	0x00, 0xf5, 0x21, 0x00


	//----- nvinfo : EIATTR_SPARSE_MMA_MASK
	.align		4
.L_11:
        /*0028*/ 	.byte	0x03, 0x50
        /*002a*/ 	.short	0x0000


	//----- nvinfo : EIATTR_MAXREG_COUNT
	.align		4
        /*002c*/ 	.byte	0x03, 0x1b
        /*002e*/ 	.short	0x00ff


	//----- nvinfo : EIATTR_MERCURY_ISA_VERSION
	.align		4
        /*0030*/ 	.byte	0x03, 0x5f
        /*0032*/ 	.short	0x0101


	//----- nvinfo : EIATTR_VRC_CTA_INIT_COUNT
	.align		4
        /*0034*/ 	.byte	0x02, 0x4a
	.zero		1
	.zero		1


	//----- nvinfo : EIATTR_EXIT_INSTR_OFFSETS
	.align		4
        /*0038*/ 	.byte	0x04, 0x1c
        /*003a*/ 	.short	(.L_13 - .L_12)


	//   ....[0]....
.L_12:
        /*003c*/ 	.word	0x00000030


	//   ....[1]....
        /*0040*/ 	.word	0x000001a0


	//----- nvinfo : EIATTR_CRS_STACK_SIZE
	.align		4
.L_13:
        /*0044*/ 	.byte	0x04, 0x1e
        /*0046*/ 	.short	(.L_15 - .L_14)
.L_14:
        /*0048*/ 	.word	0x00000000


	//----- nvinfo : EIATTR_CBANK_PARAM_SIZE
	.align		4
.L_15:
        /*004c*/ 	.byte	0x03, 0x19
        /*004e*/ 	.short	0x000c


	//----- nvinfo : EIATTR_PARAM_CBANK
	.align		4
        /*0050*/ 	.byte	0x04, 0x0a
        /*0052*/ 	.short	(.L_17 - .L_16)
	.align		4
.L_16:
        /*0054*/ 	.word	index@(.nv.constant0._Z20allExp2InplaceKernelPdi)
        /*0058*/ 	.short	0x0380
        /*005a*/ 	.short	0x000c


	//----- nvinfo : EIATTR_SW_WAR
	.align		4
.L_17:
        /*005c*/ 	.byte	0x04, 0x36
        /*005e*/ 	.short	(.L_19 - .L_18)
.L_18:
        /*0060*/ 	.word	0x00000008
.L_19:


//--------------------- .nv.callgraph             --------------------------
	.section	.nv.callgraph,"",@"SHT_CUDA_CALLGRAPH"
	.align	4
	.sectionentsize	8
	.align		4
        /*0000*/ 	.word	0x00000000
	.align		4
        /*0004*/ 	.word	0xffffffff
	.align		4
        /*0008*/ 	.word	0x00000000
	.align		4
        /*000c*/ 	.word	0xfffffffe
	.align		4
        /*0010*/ 	.word	0x00000000
	.align		4
        /*0014*/ 	.word	0xfffffffd
	.align		4
        /*0018*/ 	.word	0x00000000
	.align		4
        /*001c*/ 	.word	0xfffffffc


//--------------------- .text._Z20allExp2InplaceKernelPdi --------------------------
	.section	.text._Z20allExp2InplaceKernelPdi,"ax",@progbits
	.align	128
        .global         _Z20allExp2InplaceKernelPdi
        .type           _Z20allExp2InplaceKernelPdi,@function
        .size           _Z20allExp2InplaceKernelPdi,(.L_x_4 - _Z20allExp2InplaceKernelPdi)
        .other          _Z20allExp2InplaceKernelPdi,@"STO_CUDA_ENTRY STV_DEFAULT"
_Z20allExp2InplaceKernelPdi:
.text._Z20allExp2InplaceKernelPdi:
[----:B------:R-:W-:Y:S08]  /*0000*/  LDC R1, c[0x0][0x37c] ;  /* 0x0000df00ff017b82 */ /* 0x000ff00000000800 */
[----:B------:R-:W0:Y:S02]  /*0010*/  LDC R0, c[0x0][0x388] ;  /* 0x0000e200ff007b82 */ /* 0x000e240000000800 */
[----:B0-----:R-:W-:-:S13]  /*0020*/  ISETP.GE.AND P0, PT, R0, 0x1, PT ;  /* 0x000000010000780c */ /* 0x001fda0003f06270 */
[----:B------:R-:W-:Y:S05]  /*0030*/  @!P0 EXIT ;  /* 0x000000000000894d */ /* 0x000fea0003800000 */
[----:B------:R-:W0:Y:S01]  /*0040*/  S2R R0, SR_CTAID.X ;  /* 0x0000000000007919 */ /* 0x000e220000002500 */
[----:B------:R-:W1:Y:S01]  /*0050*/  LDC.64 R6, c[0x0][0x380] ;  /* 0x0000e000ff067b82 */ /* 0x000e620000000a00 */
[----:B------:R-:W2:Y:S01]  /*0060*/  LDCU UR4, c[0x0][0x360] ;  /* 0x00006c00ff0477ac */ /* 0x000ea20008000800 */
[----:B------:R-:W0:Y:S01]  /*0070*/  S2R R3, SR_TID.X ;  /* 0x0000000000037919 */ /* 0x000e220000002100 */
[----:B------:R-:W2:Y:S01]  /*0080*/  LDCU UR5, c[0x0][0x370] ;  /* 0x00006e00ff0577ac */ /* 0x000ea20008000800 */
[----:B------:R-:W3:Y:S01]  /*0090*/  LDCU.64 UR6, c[0x0][0x358] ;  /* 0x00006b00ff0677ac */ /* 0x000ee20008000a00 */
[----:B------:R-:W4:Y:S01]  /*00a0*/  LDCU UR8, c[0x0][0x388] ;  /* 0x00007100ff0877ac */ /* 0x000f220008000800 */
[----:B--2---:R-:W-:Y:S02]  /*00b0*/  UIMAD UR5, UR4, UR5, URZ ;  /* 0x00000005040572a4 */ /* 0x004fe4000f8e02ff */
[----:B0-----:R-:W-:Y:S01]  /*00c0*/  IMAD R0, R0, UR4, R3 ;  /* 0x0000000400007c24 */ /* 0x001fe2000f8e0203 */
[----:B---34-:R-:W-:-:S09]  /*00d0*/  UMOV UR4, URZ ;  /* 0x000000ff00047c82 */ /* 0x018fd20008000000 */
.L_x_2:
[----:B0-----:R-:W-:Y:S01]  /*00e0*/  IADD3 R3, PT, PT, R0, UR4, RZ ;  /* 0x0000000400037c10 */ /* 0x001fe2000fffe0ff */
[----:B------:R-:W-:Y:S01]  /*00f0*/  UIADD3 UR4, UPT, UPT, UR5, UR4, URZ ;  /* 0x0000000405047290 */ /* 0x000fe2000fffe0ff */
[----:B------:R-:W-:Y:S02]  /*0100*/  BSSY.RECONVERGENT B0, `(.L_x_0) ;  /* 0x0000008000007945 */ /* 0x000fe40003800200 */
[----:B------:R-:W-:Y:S01]  /*0110*/  ISETP.GE.AND P0, PT, R3, UR8, PT ;  /* 0x0000000803007c0c */ /* 0x000fe2000bf06270 */
[----:B------:R-:W-:-:S12]  /*0120*/  UISETP.GE.AND UP0, UPT, UR4, UR8, UPT ;  /* 0x000000080400728c */ /* 0x000fd8000bf06270 */
[----:B------:R-:W-:Y:S05]  /*0130*/  @P0 BRA `(.L_x_1) ;  /* 0x0000000000100947 */ /* 0x000fea0003800000 */
[----:B-1----:R-:W-:-:S05]  /*0140*/  IMAD.WIDE R2, R3, 0x8, R6 ;  /* 0x0000000803027825 */ /* 0x002fca00078e0206 */
[----:B------:R-:W2:Y:S02]  /*0150*/  LDG.E.64 R4, desc[UR6][R2.64] ;  /* 0x0000000602047981 */ /* 0x000ea4000c1e1b00 */
[----:B--2---:R-:W-:-:S07]  /*0160*/  DMUL R4, R4, 9 ;  /* 0x4022000004047828 */ /* 0x004fce0000000000 */
[----:B------:R0:W-:Y:S04]  /*0170*/  STG.E.64 desc[UR6][R2.64], R4 ;  /* 0x0000000402007986 */ /* 0x0001e8000c101b06 */
.L_x_1:
[----:B------:R-:W-:Y:S05]  /*0180*/  BSYNC.RECONVERGENT B0 ;  /* 0x0000000000007941 */ /* 0x000fea0003800200 */
.L_x_0:
[----:B------:R-:W-:Y:S05]  /*0190*/  BRA.U !UP0, `(.L_x_2) ;  /* 0xfffffffd08d07547 */ /* 0x000fea000b83ffff */
[----:B------:R-:W-:Y:S05]  /*01a0*/  EXIT ;  /* 0x000000000000794d */ /* 0x000fea0003800000 */
.L_x_3:
[----:B------:R-:W-:-:S00]  /*01b0*/  BRA `(.L_x_3) ;  /* 0xfffffffc00fc7947 */ /* 0x000fc0000383ffff */
[----:B------:R-:W-:-:S00]  /*01c0*/  NOP ;  /* 0x0000000000007918 */ /* 0x000fc00000000000 */
        /* <DEDUP_REMOVED lines=11> */
.L_x_4:


//--------------------- .nv.shared.reserved.0     --------------------------
	.section	.nv.shared.reserved.0,"aw",@nobits
	.weak		__nv_reservedSMEM_offset_0_alias
	.size		__nv_reservedSMEM_offset_0_alias, 0, 64
	.other		__nv_reservedSMEM_offset_0_alias,@"STO_CUDA_RESERVED_SHARED STV_DEFAULT"
__nv_reservedSMEM_offset_0_alias:
	.zero		0
	.zero		64


//--------------------- .nv.constant0._Z20allExp2InplaceKernelPdi --------------------------
	.section	.nv.constant0._Z20allExp2InplaceKernelPdi,"a",@progbits
	.sectionflags	@""
	.align	4
.nv.constant0._Z20allExp2InplaceKernelPdi:
	.zero		908


//--------------------- SYMBOLS --------------------------

	.type		.nv.reservedSmem.offset0,@object
	.size		.nv.reservedSmem.offset0,0x4
